//
// Generated by NVIDIA NVVM Compiler
//
// Compiler Build ID: CL-36424714
// Cuda compilation tools, release 13.0, V13.0.88
// Based on NVVM 20.0.0
//

.version 9.0
.target sm_100
.address_size 64

	// .globl	_Z16kernel_hypercubePiii
// _ZZ16kernel_hypercubePiiiE1s has been demoted

.visible .entry _Z16kernel_hypercubePiii(
	.param .u64 .ptr .align 1 _Z16kernel_hypercubePiii_param_0,
	.param .u32 _Z16kernel_hypercubePiii_param_1,
	.param .u32 _Z16kernel_hypercubePiii_param_2
)
{
	.reg .pred 	%p<17>;
	.reg .b32 	%r<154>;
	.reg .b64 	%rd<7>;
	.reg .b64 	%fd<49>;
	// demoted variable
	.shared .align 4 .b8 _ZZ16kernel_hypercubePiiiE1s[4096];
	ld.param.u64 	%rd2, [_Z16kernel_hypercubePiii_param_0];
	ld.param.u32 	%r36, [_Z16kernel_hypercubePiii_param_1];
	ld.param.u32 	%r37, [_Z16kernel_hypercubePiii_param_2];
	cvta.to.global.u64 	%rd1, %rd2;
	mov.u32 	%r39, %ctaid.x;
	mov.u32 	%r40, %ntid.x;
	mul.lo.s32 	%r41, %r40, %r39;
	mul.lo.s32 	%r1, %r41, %r37;
	mov.u32 	%r2, %tid.x;
	cvt.rn.f64.u32 	%fd46, %r40;
	{
	.reg .b32 %temp; 
	mov.b64 	{%temp, %r143}, %fd46;
	}
	{
	.reg .b32 %temp; 
	mov.b64 	{%r144, %temp}, %fd46;
	}
	setp.gt.s32 	%p1, %r143, 1048575;
	mov.b32 	%r145, -1023;
	@%p1 bra 	$L__BB0_2;
	mul.f64 	%fd46, %fd46, 0d4350000000000000;
	{
	.reg .b32 %temp; 
	mov.b64 	{%temp, %r143}, %fd46;
	}
	{
	.reg .b32 %temp; 
	mov.b64 	{%r144, %temp}, %fd46;
	}
	mov.b32 	%r145, -1077;
$L__BB0_2:
	add.s32 	%r43, %r143, -1;
	setp.gt.u32 	%p2, %r43, 2146435070;
	@%p2 bra 	$L__BB0_6;
	shr.u32 	%r46, %r143, 20;
	add.s32 	%r146, %r145, %r46;
	and.b32  	%r47, %r143, 1048575;
	or.b32  	%r48, %r47, 1072693248;
	mov.b64 	%fd47, {%r144, %r48};
	setp.lt.u32 	%p4, %r48, 1073127583;
	@%p4 bra 	$L__BB0_5;
	{
	.reg .b32 %temp; 
	mov.b64 	{%r49, %temp}, %fd47;
	}
	{
	.reg .b32 %temp; 
	mov.b64 	{%temp, %r50}, %fd47;
	}
	add.s32 	%r51, %r50, -1048576;
	mov.b64 	%fd47, {%r49, %r51};
	add.s32 	%r146, %r146, 1;
$L__BB0_5:
	add.f64 	%fd11, %fd47, 0dBFF0000000000000;
	add.f64 	%fd12, %fd47, 0d3FF0000000000000;
	rcp.approx.ftz.f64 	%fd13, %fd12;
	neg.f64 	%fd14, %fd12;
	fma.rn.f64 	%fd15, %fd14, %fd13, 0d3FF0000000000000;
	fma.rn.f64 	%fd16, %fd15, %fd15, %fd15;
	fma.rn.f64 	%fd17, %fd16, %fd13, %fd13;
	mul.f64 	%fd18, %fd11, %fd17;
	fma.rn.f64 	%fd19, %fd11, %fd17, %fd18;
	mul.f64 	%fd20, %fd19, %fd19;
	fma.rn.f64 	%fd21, %fd20, 0d3EB1380B3AE80F1E, 0d3ED0EE258B7A8B04;
	fma.rn.f64 	%fd22, %fd21, %fd20, 0d3EF3B2669F02676F;
	fma.rn.f64 	%fd23, %fd22, %fd20, 0d3F1745CBA9AB0956;
	fma.rn.f64 	%fd24, %fd23, %fd20, 0d3F3C71C72D1B5154;
	fma.rn.f64 	%fd25, %fd24, %fd20, 0d3F624924923BE72D;
	fma.rn.f64 	%fd26, %fd25, %fd20, 0d3F8999999999A3C4;
	fma.rn.f64 	%fd27, %fd26, %fd20, 0d3FB5555555555554;
	sub.f64 	%fd28, %fd11, %fd19;
	add.f64 	%fd29, %fd28, %fd28;
	neg.f64 	%fd30, %fd19;
	fma.rn.f64 	%fd31, %fd30, %fd11, %fd29;
	mul.f64 	%fd32, %fd17, %fd31;
	mul.f64 	%fd33, %fd20, %fd27;
	fma.rn.f64 	%fd34, %fd33, %fd19, %fd32;
	xor.b32  	%r52, %r146, -2147483648;
	mov.b32 	%r53, 1127219200;
	mov.b64 	%fd35, {%r52, %r53};
	mov.b32 	%r54, -2147483648;
	mov.b64 	%fd36, {%r54, %r53};
	sub.f64 	%fd37, %fd35, %fd36;
	fma.rn.f64 	%fd38, %fd37, 0d3FE62E42FEFA39EF, %fd19;
	fma.rn.f64 	%fd39, %fd37, 0dBFE62E42FEFA39EF, %fd38;
	sub.f64 	%fd40, %fd39, %fd19;
	sub.f64 	%fd41, %fd34, %fd40;
	fma.rn.f64 	%fd42, %fd37, 0d3C7ABC9E3B39803F, %fd41;
	add.f64 	%fd48, %fd38, %fd42;
	bra.uni 	$L__BB0_7;
$L__BB0_6:
	fma.rn.f64 	%fd10, %fd46, 0d7FF0000000000000, 0d7FF0000000000000;
	{
	.reg .b32 %temp; 
	mov.b64 	{%temp, %r44}, %fd46;
	}
	and.b32  	%r45, %r44, 2147483647;
	setp.eq.s32 	%p3, %r45, 0;
	selp.f64 	%fd48, 0dFFF0000000000000, %fd10, %p3;
$L__BB0_7:
	mul.f64 	%fd43, %fd48, 0d3C7777D0FFDA0D24;
	fma.rn.f64 	%fd44, %fd48, 0d3FF71547652B82FE, %fd43;
	cvt.rpi.f64.f64 	%fd45, %fd44;
	cvt.rzi.s32.f64 	%r13, %fd45;
	mad.lo.s32 	%r14, %r37, %r2, %r1;
	setp.ge.u32 	%p5, %r14, %r36;
	@%p5 bra 	$L__BB0_9;
	mul.wide.u32 	%rd3, %r14, 4;
	add.s64 	%rd4, %rd1, %rd3;
	ld.global.u32 	%r59, [%rd4];
	shl.b32 	%r60, %r2, 2;
	mov.u32 	%r61, _ZZ16kernel_hypercubePiiiE1s;
	add.s32 	%r62, %r61, %r60;
	st.shared.u32 	[%r62], %r59;
	bra.uni 	$L__BB0_10;
$L__BB0_9:
	shl.b32 	%r55, %r2, 2;
	mov.u32 	%r56, _ZZ16kernel_hypercubePiiiE1s;
	add.s32 	%r57, %r56, %r55;
	mov.b32 	%r58, 0;
	st.shared.u32 	[%r57], %r58;
$L__BB0_10:
	bar.sync 	0;
	setp.lt.s32 	%p6, %r13, 1;
	@%p6 bra 	$L__BB0_28;
	and.b32  	%r15, %r13, 3;
	setp.lt.u32 	%p7, %r13, 4;
	mov.b32 	%r153, 1;
	@%p7 bra 	$L__BB0_23;
	and.b32  	%r65, %r13, 2147483644;
	neg.s32 	%r148, %r65;
	add.s32 	%r147, %r13, -2;
	mov.b32 	%r149, 2;
$L__BB0_13:
	add.s32 	%r21, %r149, -1;
	add.s32 	%r66, %r147, 1;
	mov.b32 	%r67, 1;
	shl.b32 	%r68, %r67, %r66;
	setp.ge.s32 	%p8, %r2, %r68;
	@%p8 bra 	$L__BB0_15;
	shl.b32 	%r69, %r2, %r21;
	add.s32 	%r70, %r149, -2;
	mov.b32 	%r71, 1;
	shl.b32 	%r72, %r71, %r70;
	or.b32  	%r73, %r72, %r69;
	shl.b32 	%r74, %r73, 2;
	mov.u32 	%r75, _ZZ16kernel_hypercubePiiiE1s;
	add.s32 	%r76, %r75, %r74;
	ld.shared.u32 	%r77, [%r76];
	shl.b32 	%r78, %r69, 2;
	add.s32 	%r79, %r75, %r78;
	ld.shared.u32 	%r80, [%r79];
	add.s32 	%r81, %r80, %r77;
	st.shared.u32 	[%r79], %r81;
$L__BB0_15:
	bar.sync 	0;
	mov.b32 	%r82, 1;
	shl.b32 	%r83, %r82, %r147;
	setp.ge.s32 	%p9, %r2, %r83;
	@%p9 bra 	$L__BB0_17;
	shl.b32 	%r84, %r2, %r149;
	mov.b32 	%r85, 1;
	shl.b32 	%r86, %r85, %r21;
	or.b32  	%r87, %r86, %r84;
	shl.b32 	%r88, %r87, 2;
	mov.u32 	%r89, _ZZ16kernel_hypercubePiiiE1s;
	add.s32 	%r90, %r89, %r88;
	ld.shared.u32 	%r91, [%r90];
	shl.b32 	%r92, %r84, 2;
	add.s32 	%r93, %r89, %r92;
	ld.shared.u32 	%r94, [%r93];
	add.s32 	%r95, %r94, %r91;
	st.shared.u32 	[%r93], %r95;
$L__BB0_17:
	bar.sync 	0;
	add.s32 	%r22, %r149, 1;
	add.s32 	%r96, %r147, -1;
	mov.b32 	%r97, 1;
	shl.b32 	%r98, %r97, %r96;
	setp.ge.s32 	%p10, %r2, %r98;
	@%p10 bra 	$L__BB0_19;
	shl.b32 	%r99, %r2, %r22;
	mov.b32 	%r100, 1;
	shl.b32 	%r101, %r100, %r149;
	or.b32  	%r102, %r101, %r99;
	shl.b32 	%r103, %r102, 2;
	mov.u32 	%r104, _ZZ16kernel_hypercubePiiiE1s;
	add.s32 	%r105, %r104, %r103;
	ld.shared.u32 	%r106, [%r105];
	shl.b32 	%r107, %r99, 2;
	add.s32 	%r108, %r104, %r107;
	ld.shared.u32 	%r109, [%r108];
	add.s32 	%r110, %r109, %r106;
	st.shared.u32 	[%r108], %r110;
$L__BB0_19:
	bar.sync 	0;
	add.s32 	%r111, %r147, -2;
	mov.b32 	%r112, 1;
	shl.b32 	%r113, %r112, %r111;
	setp.ge.s32 	%p11, %r2, %r113;
	@%p11 bra 	$L__BB0_21;
	add.s32 	%r114, %r149, 2;
	shl.b32 	%r115, %r2, %r114;
	mov.b32 	%r116, 1;
	shl.b32 	%r117, %r116, %r22;
	or.b32  	%r118, %r117, %r115;
	shl.b32 	%r119, %r118, 2;
	mov.u32 	%r120, _ZZ16kernel_hypercubePiiiE1s;
	add.s32 	%r121, %r120, %r119;
	ld.shared.u32 	%r122, [%r121];
	shl.b32 	%r123, %r115, 2;
	add.s32 	%r124, %r120, %r123;
	ld.shared.u32 	%r125, [%r124];
	add.s32 	%r126, %r125, %r122;
	st.shared.u32 	[%r124], %r126;
$L__BB0_21:
	bar.sync 	0;
	add.s32 	%r149, %r149, 4;
	add.s32 	%r148, %r148, 4;
	add.s32 	%r147, %r147, -4;
	setp.ne.s32 	%p12, %r148, 0;
	@%p12 bra 	$L__BB0_13;
	add.s32 	%r153, %r149, -1;
$L__BB0_23:
	setp.eq.s32 	%p13, %r15, 0;
	@%p13 bra 	$L__BB0_28;
	sub.s32 	%r152, %r13, %r153;
	neg.s32 	%r151, %r15;
$L__BB0_25:
	.pragma "nounroll";
	mov.b32 	%r127, 1;
	shl.b32 	%r128, %r127, %r152;
	setp.ge.s32 	%p14, %r2, %r128;
	@%p14 bra 	$L__BB0_27;
	shl.b32 	%r129, %r2, %r153;
	add.s32 	%r130, %r153, -1;
	mov.b32 	%r131, 1;
	shl.b32 	%r132, %r131, %r130;
	or.b32  	%r133, %r132, %r129;
	shl.b32 	%r134, %r133, 2;
	mov.u32 	%r135, _ZZ16kernel_hypercubePiiiE1s;
	add.s32 	%r136, %r135, %r134;
	ld.shared.u32 	%r137, [%r136];
	shl.b32 	%r138, %r129, 2;
	add.s32 	%r139, %r135, %r138;
	ld.shared.u32 	%r140, [%r139];
	add.s32 	%r141, %r140, %r137;
	st.shared.u32 	[%r139], %r141;
$L__BB0_27:
	bar.sync 	0;
	add.s32 	%r153, %r153, 1;
	add.s32 	%r152, %r152, -1;
	add.s32 	%r151, %r151, 1;
	setp.ne.s32 	%p15, %r151, 0;
	@%p15 bra 	$L__BB0_25;
$L__BB0_28:
	setp.ne.s32 	%p16, %r2, 0;
	@%p16 bra 	$L__BB0_30;
	ld.shared.u32 	%r142, [_ZZ16kernel_hypercubePiiiE1s];
	mul.wide.s32 	%rd5, %r1, 4;
	add.s64 	%rd6, %rd1, %rd5;
	st.global.u32 	[%rd6], %r142;
$L__BB0_30:
	ret;

}


// ===== COMPILED SASS (sm_100) =====

	.target	sm_100

	.elftype	@"ET_EXEC"


//--------------------- .note.nv.tkinfo           --------------------------
	.section	.note.nv.tkinfo,"",@"SHT_NOTE"
	.sectionflags	@"SHF_NOTE_NV_TKINFO"
	.tkinfo
        /*0018*/ 	.word	0x00000002
        /*0030*/ 	.string	""
        /*0030*/ 	.string	"ptxas"
        /*0030*/ 	.string	"Cuda compilation tools, release 13.0, V13.0.88"
        /*0030*/ 	.string	"Build cuda_13.0.r13.0/compiler.36424714_0"
        /*0030*/ 	.string	"-arch sm_100 -m 64 "



//--------------------- .note.nv.cuinfo           --------------------------
	.section	.note.nv.cuinfo,"",@"SHT_NOTE"
	.sectionflags	@"SHF_NOTE_NV_CUINFO"
        /*0018*/ 	.short	0x0002
        /*001a*/ 	.short	0x0064
        /*001c*/ 	.short	0x0082
	.zero		2


//--------------------- .nv.info                  --------------------------
	.section	.nv.info,"",@"SHT_CUDA_INFO"
	.align	4


	//----- nvinfo : EIATTR_REGCOUNT
	.align		4
        /*0000*/ 	.byte	0x04, 0x2f
        /*0002*/ 	.short	(.L_1 - .L_0)
	.align		4
.L_0:
        /*0004*/ 	.word	index@(_Z16kernel_hypercubePiii)
        /*0008*/ 	.word	0x00000016


	//----- nvinfo : EIATTR_FRAME_SIZE
	.align		4
.L_1:
        /*000c*/ 	.byte	0x04, 0x11
        /*000e*/ 	.short	(.L_3 - .L_2)
	.align		4
.L_2:
        /*0010*/ 	.word	index@(_Z16kernel_hypercubePiii)
        /*0014*/ 	.word	0x00000000


	//----- nvinfo : EIATTR_MIN_STACK_SIZE
	.align		4
.L_3:
        /*0018*/ 	.byte	0x04, 0x12
        /*001a*/ 	.short	(.L_5 - .L_4)
	.align		4
.L_4:
        /*001c*/ 	.word	index@(_Z16kernel_hypercubePiii)
        /*0020*/ 	.word	0x00000000
.L_5:


//--------------------- .nv.compat                --------------------------
	.section	.nv.compat,"",@"SHT_CUDA_COMPAT_INFO"
	.align	4
        /*0000*/ 	.byte	0x02, 0x09, 0x00, 0x00, 0x02, 0x02, 0x01, 0x00, 0x02, 0x05, 0x05, 0x00, 0x03, 0x07, 0x01, 0x01
        /*0010*/ 	.byte	0x02, 0x03, 0x00, 0x00, 0x02, 0x06, 0x01, 0x00, 0x04, 0x0b, 0x08, 0x00, 0x01, 0x00, 0x00, 0x00
        /*0020*/ 	.byte	0x00, 0x00, 0x00, 0x00


//--------------------- .nv.info._Z16kernel_hypercubePiii --------------------------
	.section	.nv.info._Z16kernel_hypercubePiii,"",@"SHT_CUDA_INFO"
	.sectionflags	@""
	.align	4


	//----- nvinfo : EIATTR_CUDA_API_VERSION
	.align		4
        /*0000*/ 	.byte	0x04, 0x37
        /*0002*/ 	.short	(.L_7 - .L_6)
.L_6:
        /*0004*/ 	.word	0x00000082


	//----- nvinfo : EIATTR_KPARAM_INFO
	.align		4
.L_7:
        /*0008*/ 	.byte	0x04, 0x17
        /*000a*/ 	.short	(.L_9 - .L_8)
.L_8:
        /*000c*/ 	.word	0x00000000
        /*0010*/ 	.short	0x0002
        /*0012*/ 	.short	0x000c
        /*0014*/ 	.byte	0x00, 0xf0, 0x11, 0x00


	//----- nvinfo : EIATTR_KPARAM_INFO
	.align		4
.L_9:
        /*0018*/ 	.byte	0x04, 0x17
        /*001a*/ 	.short	(.L_11 - .L_10)
.L_10:
        /*001c*/ 	.word	0x00000000
        /*0020*/ 	.short	0x0001
        /*0022*/ 	.short	0x0008
        /*0024*/ 	.byte	0x00, 0xf0, 0x11, 0x00


	//----- nvinfo : EIATTR_KPARAM_INFO
	.align		4
.L_11:
        /*0028*/ 	.byte	0x04, 0x17
        /*002a*/ 	.short	(.L_13 - .L_12)
.L_12:
        /*002c*/ 	.word	0x00000000
        /*0030*/ 	.short	0x0000
        /*0032*/ 	.short	0x0000
        /*0034*/ 	.byte	0x00, 0xf5, 0x21, 0x00


	//----- nvinfo : EIATTR_SPARSE_MMA_MASK
	.align		4
.L_13:
        /*0038*/ 	.byte	0x03, 0x50
        /*003a*/ 	.short	0x0000


	//----- nvinfo : EIATTR_MAXREG_COUNT
	.align		4
        /*003c*/ 	.byte	0x03, 0x1b
        /*003e*/ 	.short	0x00ff


	//----- nvinfo : EIATTR_NUM_BARRIERS
	.align		4
        /*0040*/ 	.byte	0x02, 0x4c
        /*0042*/ 	.byte	0x01
	.zero		1


	//----- nvinfo : EIATTR_MERCURY_ISA_VERSION
	.align		4
        /*0044*/ 	.byte	0x03, 0x5f
        /*0046*/ 	.short	0x0101


	//----- nvinfo : EIATTR_VRC_CTA_INIT_COUNT
	.align		4
        /*0048*/ 	.byte	0x02, 0x4a
	.zero		1
	.zero		1


	//----- nvinfo : EIATTR_EXIT_INSTR_OFFSETS
	.align		4
        /*004c*/ 	.byte	0x04, 0x1c
        /*004e*/ 	.short	(.L_15 - .L_14)


	//   ....[0]....
.L_14:
        /*0050*/ 	.word	0x00000ed0


	//   ....[1]....
        /*0054*/ 	.word	0x00000f50


	//----- nvinfo : EIATTR_CRS_STACK_SIZE
	.align		4
.L_15:
        /*0058*/ 	.byte	0x04, 0x1e
        /*005a*/ 	.short	(.L_17 - .L_16)
.L_16:
        /*005c*/ 	.word	0x00000000


	//----- nvinfo : EIATTR_CBANK_PARAM_SIZE
	.align		4
.L_17:
        /*0060*/ 	.byte	0x03, 0x19
        /*0062*/ 	.short	0x0010


	//----- nvinfo : EIATTR_PARAM_CBANK
	.align		4
        /*0064*/ 	.byte	0x04, 0x0a
        /*0066*/ 	.short	(.L_19 - .L_18)
	.align		4
.L_18:
        /*0068*/ 	.word	index@(.nv.constant0._Z16kernel_hypercubePiii)
        /*006c*/ 	.short	0x0380
        /*006e*/ 	.short	0x0010


	//----- nvinfo : EIATTR_SW_WAR
	.align		4
.L_19:
        /*0070*/ 	.byte	0x04, 0x36
        /*0072*/ 	.short	(.L_21 - .L_20)
.L_20:
        /*0074*/ 	.word	0x00000008
.L_21:


//--------------------- .nv.callgraph             --------------------------
	.section	.nv.callgraph,"",@"SHT_CUDA_CALLGRAPH"
	.align	4
	.sectionentsize	8
	.align		4
        /*0000*/ 	.word	0x00000000
	.align		4
        /*0004*/ 	.word	0xffffffff
	.align		4
        /*0008*/ 	.word	0x00000000
	.align		4
        /*000c*/ 	.word	0xfffffffe
	.align		4
        /*0010*/ 	.word	0x00000000
	.align		4
        /*0014*/ 	.word	0xfffffffd
	.align		4
        /*0018*/ 	.word	0x00000000
	.align		4
        /*001c*/ 	.word	0xfffffffc


//--------------------- .text._Z16kernel_hypercubePiii --------------------------
	.section	.text._Z16kernel_hypercubePiii,"ax",@progbits
	.align	128
        .global         _Z16kernel_hypercubePiii
        .type           _Z16kernel_hypercubePiii,@function
        .size           _Z16kernel_hypercubePiii,(.L_x_17 - _Z16kernel_hypercubePiii)
        .other          _Z16kernel_hypercubePiii,@"STO_CUDA_ENTRY STV_DEFAULT"
_Z16kernel_hypercubePiii:
.text._Z16kernel_hypercubePiii:
[----:B------:R-:W-:Y:S01]  /*0000*/  LDC R1, c[0x0][0x37c] ;  /* 0x0000df00ff017b82 */ /* 0x000fe20000000800 */
[----:B------:R-:W0:Y:S07]  /*0010*/  LDCU UR5, c[0x0][0x360] ;  /* 0x00006c00ff0577ac */ /* 0x000e2e0008000800 */
[----:B------:R-:W1:Y:S01]  /*0020*/  S2UR UR4, SR_CTAID.X ;  /* 0x00000000000479c3 */ /* 0x000e620000002500 */
[----:B------:R-:W2:Y:S01]  /*0030*/  S2R R0, SR_TID.X ;  /* 0x0000000000007919 */ /* 0x000ea20000002100 */
[----:B------:R-:W-:Y:S01]  /*0040*/  IMAD.MOV.U32 R4, RZ, RZ, -0x3ff ;  /* 0xfffffc01ff047424 */ /* 0x000fe200078e00ff */
[----:B------:R-:W3:Y:S05]  /*0050*/  LDCU.64 UR8, c[0x0][0x358] ;  /* 0x00006b00ff0877ac */ /* 0x000eea0008000a00 */
[----:B------:R-:W4:Y:S01]  /*0060*/  LDC R2, c[0x0][0x38c] ;  /* 0x0000e300ff027b82 */ /* 0x000f220000000800 */
[----:B0-----:R-:W0:Y:S01]  /*0070*/  I2F.F64.U32 R6, UR5 ;  /* 0x0000000500067d12 */ /* 0x001e220008201800 */
[----:B-1----:R-:W-:Y:S01]  /*0080*/  UIMAD UR4, UR4, UR5, URZ ;  /* 0x00000005040472a4 */ /* 0x002fe2000f8e02ff */
[----:B0-----:R-:W-:Y:S01]  /*0090*/  ISETP.GT.AND P0, PT, R7, 0xfffff, PT ;  /* 0x000fffff0700780c */ /* 0x001fe20003f04270 */
[----:B------:R-:W-:-:S02]  /*00a0*/  IMAD.MOV.U32 R8, RZ, RZ, R6 ;  /* 0x000000ffff087224 */ /* 0x000fc400078e0006 */
[--C-:B------:R-:W-:Y:S02]  /*00b0*/  IMAD.MOV.U32 R9, RZ, RZ, R7.reuse ;  /* 0x000000ffff097224 */ /* 0x100fe400078e0007 */
[----:B------:R-:W-:-:S08]  /*00c0*/  IMAD.MOV.U32 R5, RZ, RZ, R7 ;  /* 0x000000ffff057224 */ /* 0x000fd000078e0007 */
[----:B------:R-:W-:Y:S01]  /*00d0*/  @!P0 DMUL R8, R8, 1.80143985094819840000e+16 ;  /* 0x4350000008088828 */ /* 0x000fe20000000000 */
[----:B------:R-:W-:-:S09]  /*00e0*/  @!P0 IMAD.MOV.U32 R4, RZ, RZ, -0x435 ;  /* 0xfffffbcbff048424 */ /* 0x000fd200078e00ff */
[----:B------:R-:W-:Y:S02]  /*00f0*/  @!P0 IMAD.MOV.U32 R5, RZ, RZ, R9 ;  /* 0x000000ffff058224 */ /* 0x000fe400078e0009 */
[----:B------:R-:W-:Y:S02]  /*0100*/  @!P0 IMAD.MOV.U32 R6, RZ, RZ, R8 ;  /* 0x000000ffff068224 */ /* 0x000fe400078e0008 */
[----:B------:R-:W-:-:S05]  /*0110*/  VIADD R3, R5, 0xffffffff ;  /* 0xffffffff05037836 */ /* 0x000fca0000000000 */
[----:B------:R-:W-:Y:S01]  /*0120*/  ISETP.GT.U32.AND P1, PT, R3, 0x7feffffe, PT ;  /* 0x7feffffe0300780c */ /* 0x000fe20003f24070 */
[----:B----4-:R-:W-:-:S12]  /*0130*/  IMAD R3, R2, UR4, RZ ;  /* 0x0000000402037c24 */ /* 0x010fd8000f8e02ff */
[----:B--23--:R-:W-:Y:S05]  /*0140*/  @P1 BRA `(.L_x_0) ;  /* 0x0000000400001947 */ /* 0x00cfea0003800000 */
[----:B------:R-:W-:Y:S01]  /*0150*/  LOP3.LUT R7, R5, 0xfffff, RZ, 0xc0, !PT ;  /* 0x000fffff05077812 */ /* 0x000fe200078ec0ff */
[----:B------:R-:W-:Y:S01]  /*0160*/  IMAD.MOV.U32 R8, RZ, RZ, RZ ;  /* 0x000000ffff087224 */ /* 0x000fe200078e00ff */
[----:B------:R-:W-:Y:S01]  /*0170*/  UMOV UR4, 0x3ae80f1e ;  /* 0x3ae80f1e00047882 */ /* 0x000fe20000000000 */
[----:B------:R-:W-:Y:S01]  /*0180*/  IMAD.MOV.U32 R16, RZ, RZ, -0x748574fc ;  /* 0x8b7a8b04ff107424 */ /* 0x000fe200078e00ff */
[----:B------:R-:W-:Y:S01]  /*0190*/  LOP3.LUT R7, R7, 0x3ff00000, RZ, 0xfc, !PT ;  /* 0x3ff0000007077812 */ /* 0x000fe200078efcff */
[----:B------:R-:W-:Y:S01]  /*01a0*/  IMAD.MOV.U32 R17, RZ, RZ, 0x3ed0ee25 ;  /* 0x3ed0ee25ff117424 */ /* 0x000fe200078e00ff */
[----:B------:R-:W-:Y:S01]  /*01b0*/  UMOV UR5, 0x3eb1380b ;  /* 0x3eb1380b00057882 */ /* 0x000fe20000000000 */
[----:B------:R-:W-:Y:S01]  /*01c0*/  LEA.HI R18, R5, R4, RZ, 0xc ;  /* 0x0000000405127211 */ /* 0x000fe200078f60ff */
[----:B------:R-:W-:Y:S01]  /*01d0*/  IMAD.MOV.U32 R19, RZ, RZ, 0x43300000 ;  /* 0x43300000ff137424 */ /* 0x000fe200078e00ff */
[----:B------:R-:W-:Y:S01]  /*01e0*/  ISETP.GE.U32.AND P0, PT, R7, 0x3ff6a09f, PT ;  /* 0x3ff6a09f0700780c */ /* 0x000fe20003f06070 */
[----:B------:R-:W-:Y:S01]  /*01f0*/  UMOV UR6, 0x80000000 ;  /* 0x8000000000067882 */ /* 0x000fe20000000000 */
[----:B------:R-:W-:-:S11]  /*0200*/  UMOV UR7, 0x43300000 ;  /* 0x4330000000077882 */ /* 0x000fd60000000000 */
[----:B------:R-:W-:Y:S02]  /*0210*/  @P0 VIADD R9, R7, 0xfff00000 ;  /* 0xfff0000007090836 */ /* 0x000fe40000000000 */
[----:B------:R-:W-:Y:S02]  /*0220*/  @P0 VIADD R18, R18, 0x1 ;  /* 0x0000000112120836 */ /* 0x000fe40000000000 */
[----:B------:R-:W-:-:S03]  /*0230*/  @P0 IMAD.MOV.U32 R7, RZ, RZ, R9 ;  /* 0x000000ffff070224 */ /* 0x000fc600078e0009 */
[----:B------:R-:W-:-:S03]  /*0240*/  LOP3.LUT R18, R18, 0x80000000, RZ, 0x3c, !PT ;  /* 0x8000000012127812 */ /* 0x000fc600078e3cff */
[C---:B------:R-:W-:Y:S02]  /*0250*/  DADD R14, R6.reuse, 1 ;  /* 0x3ff00000060e7429 */ /* 0x040fe40000000000 */
[----:B------:R-:W-:-:S04]  /*0260*/  DADD R6, R6, -1 ;  /* 0xbff0000006067429 */ /* 0x000fc80000000000 */
[----:B------:R-:W0:Y:S02]  /*0270*/  MUFU.RCP64H R9, R15 ;  /* 0x0000000f00097308 */ /* 0x000e240000001800 */
[----:B0-----:R-:W-:-:S08]  /*0280*/  DFMA R10, -R14, R8, 1 ;  /* 0x3ff000000e0a742b */ /* 0x001fd00000000108 */
[----:B------:R-:W-:-:S08]  /*0290*/  DFMA R10, R10, R10, R10 ;  /* 0x0000000a0a0a722b */ /* 0x000fd0000000000a */
[----:B------:R-:W-:-:S08]  /*02a0*/  DFMA R8, R8, R10, R8 ;  /* 0x0000000a0808722b */ /* 0x000fd00000000008 */
[----:B------:R-:W-:-:S08]  /*02b0*/  DMUL R10, R6, R8 ;  /* 0x00000008060a7228 */ /* 0x000fd00000000000 */
[----:B------:R-:W-:-:S08]  /*02c0*/  DFMA R10, R6, R8, R10 ;  /* 0x00000008060a722b */ /* 0x000fd0000000000a */
[----:B------:R-:W-:Y:S02]  /*02d0*/  DMUL R12, R10, R10 ;  /* 0x0000000a0a0c7228 */ /* 0x000fe40000000000 */
[----:B------:R-:W-:-:S06]  /*02e0*/  DADD R4, R6, -R10 ;  /* 0x0000000006047229 */ /* 0x000fcc000000080a */
[----:B------:R-:W-:Y:S01]  /*02f0*/  DFMA R14, R12, UR4, R16 ;  /* 0x000000040c0e7c2b */ /* 0x000fe20008000010 */
[----:B------:R-:W-:Y:S01]  /*0300*/  UMOV UR4, 0x9f02676f ;  /* 0x9f02676f00047882 */ /* 0x000fe20000000000 */
[----:B------:R-:W-:Y:S01]  /*0310*/  UMOV UR5, 0x3ef3b266 ;  /* 0x3ef3b26600057882 */ /* 0x000fe20000000000 */
[----:B------:R-:W-:Y:S02]  /*0320*/  DADD R16, R4, R4 ;  /* 0x0000000004107229 */ /* 0x000fe40000000004 */
[----:B------:R-:W-:Y:S01]  /*0330*/  DADD R4, R18, -UR6 ;  /* 0x8000000612047e29 */ /* 0x000fe20008000000 */
[----:B------:R-:W-:Y:S01]  /*0340*/  UMOV UR6, 0xfefa39ef ;  /* 0xfefa39ef00067882 */ /* 0x000fe20000000000 */
[----:B------:R-:W-:Y:S01]  /*0350*/  UMOV UR7, 0x3fe62e42 ;  /* 0x3fe62e4200077882 */ /* 0x000fe20000000000 */
[----:B------:R-:W-:Y:S01]  /*0360*/  DFMA R14, R12, R14, UR4 ;  /* 0x000000040c0e7e2b */ /* 0x000fe2000800000e */
[----:B------:R-:W-:Y:S01]  /*0370*/  UMOV UR4, 0xa9ab0956 ;  /* 0xa9ab095600047882 */ /* 0x000fe20000000000 */
[----:B------:R-:W-:Y:S01]  /*0380*/  UMOV UR5, 0x3f1745cb ;  /* 0x3f1745cb00057882 */ /* 0x000fe20000000000 */
[----:B------:R-:W-:-:S02]  /*0390*/  DFMA R16, R6, -R10, R16 ;  /* 0x8000000a0610722b */ /* 0x000fc40000000010 */
[----:B------:R-:W-:-:S03]  /*03a0*/  DFMA R6, R4, UR6, R10 ;  /* 0x0000000604067c2b */ /* 0x000fc6000800000a */
[----:B------:R-:W-:Y:S01]  /*03b0*/  DFMA R14, R12, R14, UR4 ;  /* 0x000000040c0e7e2b */ /* 0x000fe2000800000e */
[----:B------:R-:W-:Y:S01]  /*03c0*/  UMOV UR4, 0x2d1b5154 ;  /* 0x2d1b515400047882 */ /* 0x000fe20000000000 */
[----:B------:R-:W-:Y:S01]  /*03d0*/  UMOV UR5, 0x3f3c71c7 ;  /* 0x3f3c71c700057882 */ /* 0x000fe20000000000 */
[----:B------:R-:W-:-:S05]  /*03e0*/  DMUL R16, R8, R16 ;  /* 0x0000001008107228 */ /* 0x000fca0000000000 */
[----:B------:R-:W-:Y:S01]  /*03f0*/  DFMA R14, R12, R14, UR4 ;  /* 0x000000040c0e7e2b */ /* 0x000fe2000800000e */
[----:B------:R-:W-:Y:S01]  /*0400*/  UMOV UR4, 0x923be72d ;  /* 0x923be72d00047882 */ /* 0x000fe20000000000 */
[----:B------:R-:W-:-:S06]  /*0410*/  UMOV UR5, 0x3f624924 ;  /* 0x3f62492400057882 */ /* 0x000fcc0000000000 */
        /* <DEDUP_REMOVED lines=8> */
[----:B------:R-:W-:Y:S02]  /*04a0*/  UMOV UR5, 0x3fe62e42 ;  /* 0x3fe62e4200057882 */ /* 0x000fe40000000000 */
[----:B------:R-:W-:Y:S01]  /*04b0*/  DFMA R18, R4, -UR4, R6 ;  /* 0x8000000404127c2b */ /* 0x000fe20008000006 */
[----:B------:R-:W-:Y:S01]  /*04c0*/  UMOV UR4, 0x3b39803f ;  /* 0x3b39803f00047882 */ /* 0x000fe20000000000 */
[----:B------:R-:W-:Y:S02]  /*04d0*/  UMOV UR5, 0x3c7abc9e ;  /* 0x3c7abc9e00057882 */ /* 0x000fe40000000000 */
[----:B------:R-:W-:-:S04]  /*04e0*/  DMUL R14, R12, R14 ;  /* 0x0000000e0c0e7228 */ /* 0x000fc80000000000 */
[----:B------:R-:W-:-:S04]  /*04f0*/  DADD R18, -R10, R18 ;  /* 0x000000000a127229 */ /* 0x000fc80000000112 */
[----:B------:R-:W-:-:S08]  /*0500*/  DFMA R14, R10, R14, R16 ;  /* 0x0000000e0a0e722b */ /* 0x000fd00000000010 */
[----:B------:R-:W-:-:S08]  /*0510*/  DADD R14, R14, -R18 ;  /* 0x000000000e0e7229 */ /* 0x000fd00000000812 */
[----:B------:R-:W-:-:S08]  /*0520*/  DFMA R14, R4, UR4, R14 ;  /* 0x00000004040e7c2b */ /* 0x000fd0000800000e */
[----:B------:R-:W-:Y:S01]  /*0530*/  DADD R6, R6, R14 ;  /* 0x0000000006067229 */ /* 0x000fe2000000000e */
[----:B------:R-:W-:Y:S10]  /*0540*/  BRA `(.L_x_1) ;  /* 0x0000000000187947 */ /* 0x000ff40003800000 */
.L_x_0:
[----:B------:R-:W-:Y:S01]  /*0550*/  IMAD.MOV.U32 R4, RZ, RZ, 0x0 ;  /* 0x00000000ff047424 */ /* 0x000fe200078e00ff */
[----:B------:R-:W-:Y:S01]  /*0560*/  LOP3.LUT P0, RZ, R9, 0x7fffffff, RZ, 0xc0, !PT ;  /* 0x7fffffff09ff7812 */ /* 0x000fe2000780c0ff */
[----:B------:R-:W-:-:S06]  /*0570*/  IMAD.MOV.U32 R5, RZ, RZ, 0x7ff00000 ;  /* 0x7ff00000ff057424 */ /* 0x000fcc00078e00ff */
[----:B------:R-:W-:-:S10]  /*0580*/  DFMA R4, R8, R4, +INF ;  /* 0x7ff000000804742b */ /* 0x000fd40000000004 */
[----:B------:R-:W-:Y:S02]  /*0590*/  FSEL R6, R4, RZ, P0 ;  /* 0x000000ff04067208 */ /* 0x000fe40000000000 */
[----:B------:R-:W-:-:S07]  /*05a0*/  FSEL R7, R5, -QNAN , P0 ;  /* 0xfff0000005077808 */ /* 0x000fce0000000000 */
.L_x_1:
[----:B------:R-:W0:Y:S01]  /*05b0*/  LDCU UR4, c[0x0][0x388] ;  /* 0x00007100ff0477ac */ /* 0x000e220008000800 */
[----:B------:R-:W-:-:S05]  /*05c0*/  IMAD R5, R0, R2, R3 ;  /* 0x0000000200057224 */ /* 0x000fca00078e0203 */
[----:B0-----:R-:W-:-:S13]  /*05d0*/  ISETP.GE.U32.AND P0, PT, R5, UR4, PT ;  /* 0x0000000405007c0c */ /* 0x001fda000bf06070 */
[----:B------:R-:W0:Y:S02]  /*05e0*/  @!P0 LDC.64 R8, c[0x0][0x380] ;  /* 0x0000e000ff088b82 */ /* 0x000e240000000a00 */
[----:B0-----:R-:W-:-:S06]  /*05f0*/  @!P0 IMAD.WIDE.U32 R8, R5, 0x4, R8 ;  /* 0x0000000405088825 */ /* 0x001fcc00078e0008 */
[----:B------:R-:W2:Y:S01]  /*0600*/  @!P0 LDG.E R8, desc[UR8][R8.64] ;  /* 0x0000000808088981 */ /* 0x000ea2000c1e1900 */
[----:B------:R-:W0:Y:S01]  /*0610*/  S2UR UR5, SR_CgaCtaId ;  /* 0x00000000000579c3 */ /* 0x000e220000008800 */
[----:B------:R-:W-:Y:S01]  /*0620*/  UMOV UR6, 0xffda0d24 ;  /* 0xffda0d2400067882 */ /* 0x000fe20000000000 */
[----:B------:R-:W-:Y:S01]  /*0630*/  UMOV UR7, 0x3c7777d0 ;  /* 0x3c7777d000077882 */ /* 0x000fe20000000000 */
[----:B------:R-:W-:Y:S01]  /*0640*/  UMOV UR4, 0x400 ;  /* 0x0000040000047882 */ /* 0x000fe20000000000 */
[----:B------:R-:W-:Y:S01]  /*0650*/  DMUL R4, R6, UR6 ;  /* 0x0000000606047c28 */ /* 0x000fe20008000000 */
[----:B------:R-:W-:Y:S01]  /*0660*/  UMOV UR6, 0x652b82fe ;  /* 0x652b82fe00067882 */ /* 0x000fe20000000000 */
[----:B------:R-:W-:-:S06]  /*0670*/  UMOV UR7, 0x3ff71547 ;  /* 0x3ff7154700077882 */ /* 0x000fcc0000000000 */
[----:B------:R-:W-:-:S06]  /*0680*/  DFMA R4, R6, UR6, R4 ;  /* 0x0000000606047c2b */ /* 0x000fcc0008000004 */
[----:B------:R-:W1:Y:S01]  /*0690*/  F2I.F64.CEIL R2, R4 ;  /* 0x0000000400027311 */ /* 0x000e620000309100 */
[----:B0-----:R-:W-:-:S06]  /*06a0*/  ULEA UR4, UR5, UR4, 0x18 ;  /* 0x0000000405047291 */ /* 0x001fcc000f8ec0ff */
[----:B------:R-:W-:-:S05]  /*06b0*/  LEA R7, R0, UR4, 0x2 ;  /* 0x0000000400077c11 */ /* 0x000fca000f8e10ff */
[----:B--2---:R0:W-:Y:S04]  /*06c0*/  @!P0 STS [R7], R8 ;  /* 0x0000000807008388 */ /* 0x0041e80000000800 */
[----:B------:R0:W-:Y:S01]  /*06d0*/  @P0 STS [R7], RZ ;  /* 0x000000ff07000388 */ /* 0x0001e20000000800 */
[----:B------:R-:W-:Y:S01]  /*06e0*/  BAR.SYNC.DEFER_BLOCKING 0x0 ;  /* 0x0000000000007b1d */ /* 0x000fe20000010000 */
[----:B-1----:R-:W-:-:S13]  /*06f0*/  ISETP.GE.AND P0, PT, R2, 0x1, PT ;  /* 0x000000010200780c */ /* 0x002fda0003f06270 */
[----:B0-----:R-:W-:Y:S05]  /*0700*/  @!P0 BRA `(.L_x_2) ;  /* 0x0000000400ec8947 */ /* 0x001fea0003800000 */
[C---:B------:R-:W-:Y:S01]  /*0710*/  ISETP.GE.U32.AND P0, PT, R2.reuse, 0x4, PT ;  /* 0x000000040200780c */ /* 0x040fe20003f06070 */
[----:B------:R-:W-:Y:S01]  /*0720*/  UMOV UR4, 0x1 ;  /* 0x0000000100047882 */ /* 0x000fe20000000000 */
[----:B------:R-:W-:-:S11]  /*0730*/  LOP3.LUT R4, R2, 0x3, RZ, 0xc0, !PT ;  /* 0x0000000302047812 */ /* 0x000fd600078ec0ff */
[----:B------:R-:W-:Y:S05]  /*0740*/  @!P0 BRA `(.L_x_3) ;  /* 0x0000000400688947 */ /* 0x000fea0003800000 */
[C---:B------:R-:W-:Y:S01]  /*0750*/  LOP3.LUT R6, R2.reuse, 0x7ffffffc, RZ, 0xc0, !PT ;  /* 0x7ffffffc02067812 */ /* 0x040fe200078ec0ff */
[----:B------:R-:W-:Y:S01]  /*0760*/  VIADD R5, R2, 0xfffffffe ;  /* 0xfffffffe02057836 */ /* 0x000fe20000000000 */
[----:B------:R-:W-:-:S03]  /*0770*/  UMOV UR4, 0x2 ;  /* 0x0000000200047882 */ /* 0x000fc60000000000 */
[----:B------:R-:W-:-:S07]  /*0780*/  IMAD.MOV R6, RZ, RZ, -R6 ;  /* 0x000000ffff067224 */ /* 0x000fce00078e0a06 */
.L_x_12:
[C---:B0-----:R-:W-:Y:S01]  /*0790*/  VIADD R7, R5.reuse, 0x1 ;  /* 0x0000000105077836 */ /* 0x041fe20000000000 */
[----:B------:R-:W-:Y:S01]  /*07a0*/  UIADD3 UR11, UPT, UPT, UR4, 0x1, URZ ;  /* 0x00000001040b7890 */ /* 0x000fe2000fffe0ff */
[----:B------:R-:W-:Y:S01]  /*07b0*/  IMAD.MOV.U32 R8, RZ, RZ, 0x1 ;  /* 0x00000001ff087424 */ /* 0x000fe200078e00ff */
[----:B------:R-:W-:Y:S01]  /*07c0*/  UIADD3 UR10, UPT, UPT, UR4, -0x1, URZ ;  /* 0xffffffff040a7890 */ /* 0x000fe2000fffe0ff */
[----:B------:R-:W-:Y:S01]  /*07d0*/  VIADD R11, R5, 0xffffffff ;  /* 0xffffffff050b7836 */ /* 0x000fe20000000000 */
[----:B------:R-:W-:Y:S02]  /*07e0*/  BSSY.RECONVERGENT B0, `(.L_x_4) ;  /* 0x0000015000007945 */ /* 0x000fe40003800200 */
[C---:B------:R-:W-:Y:S02]  /*07f0*/  SHF.L.U32 R7, R8.reuse, R7, RZ ;  /* 0x0000000708077219 */ /* 0x040fe400000006ff */
[----:B------:R-:W-:Y:S02]  /*0800*/  SHF.L.U32 R9, R8, R5, RZ ;  /* 0x0000000508097219 */ /* 0x000fe400000006ff */
[----:B------:R-:W-:-:S02]  /*0810*/  ISETP.GE.AND P0, PT, R0, R7, PT ;  /* 0x000000070000720c */ /* 0x000fc40003f06270 */
[----:B------:R-:W-:Y:S02]  /*0820*/  SHF.L.U32 R11, R8, R11, RZ ;  /* 0x0000000b080b7219 */ /* 0x000fe400000006ff */
[C---:B------:R-:W-:Y:S02]  /*0830*/  ISETP.GE.AND P1, PT, R0.reuse, R9, PT ;  /* 0x000000090000720c */ /* 0x040fe40003f26270 */
[----:B------:R-:W-:-:S07]  /*0840*/  ISETP.GE.AND P2, PT, R0, R11, PT ;  /* 0x0000000b0000720c */ /* 0x000fce0003f46270 */
[----:B------:R-:W-:Y:S06]  /*0850*/  @P0 BRA `(.L_x_5) ;  /* 0x0000000000340947 */ /* 0x000fec0003800000 */
[----:B------:R-:W0:Y:S01]  /*0860*/  S2UR UR6, SR_CgaCtaId ;  /* 0x00000000000679c3 */ /* 0x000e220000008800 */
[----:B------:R-:W-:Y:S01]  /*0870*/  UIADD3 UR7, UPT, UPT, UR4, -0x2, URZ ;  /* 0xfffffffe04077890 */ /* 0x000fe2000fffe0ff */
[----:B------:R-:W-:Y:S01]  /*0880*/  SHF.L.U32 R7, R0, UR10, RZ ;  /* 0x0000000a00077c19 */ /* 0x000fe200080006ff */
[----:B------:R-:W-:-:S04]  /*0890*/  UMOV UR5, 0x400 ;  /* 0x0000040000057882 */ /* 0x000fc80000000000 */
[----:B------:R-:W-:-:S04]  /*08a0*/  SHF.L.U32 R10, R8, UR7, RZ ;  /* 0x00000007080a7c19 */ /* 0x000fc800080006ff */
[----:B------:R-:W-:Y:S01]  /*08b0*/  LOP3.LUT R10, R10, R7, RZ, 0xfc, !PT ;  /* 0x000000070a0a7212 */ /* 0x000fe200078efcff */
[----:B0-----:R-:W-:-:S06]  /*08c0*/  ULEA UR5, UR6, UR5, 0x18 ;  /* 0x0000000506057291 */ /* 0x001fcc000f8ec0ff */
[----:B------:R-:W-:Y:S02]  /*08d0*/  LEA R10, R10, UR5, 0x2 ;  /* 0x000000050a0a7c11 */ /* 0x000fe4000f8e10ff */
[----:B------:R-:W-:-:S04]  /*08e0*/  LEA R7, R7, UR5, 0x2 ;  /* 0x0000000507077c11 */ /* 0x000fc8000f8e10ff */
[----:B------:R-:W-:Y:S04]  /*08f0*/  LDS R10, [R10] ;  /* 0x000000000a0a7984 */ /* 0x000fe80000000800 */
[----:B------:R-:W0:Y:S02]  /*0900*/  LDS R9, [R7] ;  /* 0x0000000007097984 */ /* 0x000e240000000800 */
[----:B0-----:R-:W-:-:S05]  /*0910*/  IMAD.IADD R12, R10, 0x1, R9 ;  /* 0x000000010a0c7824 */ /* 0x001fca00078e0209 */
[----:B------:R0:W-:Y:S02]  /*0920*/  STS [R7], R12 ;  /* 0x0000000c07007388 */ /* 0x0001e40000000800 */
.L_x_5:
[----:B------:R-:W-:Y:S05]  /*0930*/  BSYNC.RECONVERGENT B0 ;  /* 0x0000000000007941 */ /* 0x000fea0003800200 */
.L_x_4:
[----:B------:R-:W-:Y:S06]  /*0940*/  BAR.SYNC.DEFER_BLOCKING 0x0 ;  /* 0x0000000000007b1d */ /* 0x000fec0000010000 */
[----:B------:R-:W-:Y:S04]  /*0950*/  BSSY.RECONVERGENT B0, `(.L_x_6) ;  /* 0x000000e000007945 */ /* 0x000fe80003800200 */
[----:B------:R-:W-:Y:S05]  /*0960*/  @P1 BRA `(.L_x_7) ;  /* 0x0000000000301947 */ /* 0x000fea0003800000 */
[----:B------:R-:W1:Y:S01]  /*0970*/  S2UR UR6, SR_CgaCtaId ;  /* 0x00000000000679c3 */ /* 0x000e620000008800 */
[----:B------:R-:W-:Y:S01]  /*0980*/  UMOV UR5, 0x400 ;  /* 0x0000040000057882 */ /* 0x000fe20000000000 */
[----:B0-----:R-:W-:Y:S02]  /*0990*/  SHF.L.U32 R7, R0, UR4, RZ ;  /* 0x0000000400077c19 */ /* 0x001fe400080006ff */
[----:B------:R-:W-:-:S04]  /*09a0*/  SHF.L.U32 R10, R8, UR10, RZ ;  /* 0x0000000a080a7c19 */ /* 0x000fc800080006ff */
[----:B------:R-:W-:Y:S01]  /*09b0*/  LOP3.LUT R10, R10, R7, RZ, 0xfc, !PT ;  /* 0x000000070a0a7212 */ /* 0x000fe200078efcff */
[----:B-1----:R-:W-:-:S06]  /*09c0*/  ULEA UR5, UR6, UR5, 0x18 ;  /* 0x0000000506057291 */ /* 0x002fcc000f8ec0ff */
[----:B------:R-:W-:Y:S02]  /*09d0*/  LEA R10, R10, UR5, 0x2 ;  /* 0x000000050a0a7c11 */ /* 0x000fe4000f8e10ff */
[----:B------:R-:W-:-:S04]  /*09e0*/  LEA R7, R7, UR5, 0x2 ;  /* 0x0000000507077c11 */ /* 0x000fc8000f8e10ff */
[----:B------:R-:W-:Y:S04]  /*09f0*/  LDS R10, [R10] ;  /* 0x000000000a0a7984 */ /* 0x000fe80000000800 */
[----:B------:R-:W0:Y:S02]  /*0a00*/  LDS R9, [R7] ;  /* 0x0000000007097984 */ /* 0x000e240000000800 */
[----:B0-----:R-:W-:-:S05]  /*0a10*/  IMAD.IADD R12, R10, 0x1, R9 ;  /* 0x000000010a0c7824 */ /* 0x001fca00078e0209 */
[----:B------:R1:W-:Y:S02]  /*0a20*/  STS [R7], R12 ;  /* 0x0000000c07007388 */ /* 0x0003e40000000800 */
.L_x_7:
[----:B------:R-:W-:Y:S05]  /*0a30*/  BSYNC.RECONVERGENT B0 ;  /* 0x0000000000007941 */ /* 0x000fea0003800200 */
.L_x_6:
[----:B------:R-:W-:Y:S06]  /*0a40*/  BAR.SYNC.DEFER_BLOCKING 0x0 ;  /* 0x0000000000007b1d */ /* 0x000fec0000010000 */
[----:B------:R-:W-:Y:S04]  /*0a50*/  BSSY.RECONVERGENT B0, `(.L_x_8) ;  /* 0x000000e000007945 */ /* 0x000fe80003800200 */
[----:B------:R-:W-:Y:S05]  /*0a60*/  @P2 BRA `(.L_x_9) ;  /* 0x0000000000302947 */ /* 0x000fea0003800000 */
[----:B------:R-:W2:Y:S01]  /*0a70*/  S2UR UR6, SR_CgaCtaId ;  /* 0x00000000000679c3 */ /* 0x000ea20000008800 */
[----:B------:R-:W-:Y:S01]  /*0a80*/  UMOV UR5, 0x400 ;  /* 0x0000040000057882 */ /* 0x000fe20000000000 */
[----:B01----:R-:W-:Y:S02]  /*0a90*/  SHF.L.U32 R7, R0, UR11, RZ ;  /* 0x0000000b00077c19 */ /* 0x003fe400080006ff */
[----:B------:R-:W-:-:S04]  /*0aa0*/  SHF.L.U32 R10, R8, UR4, RZ ;  /* 0x00000004080a7c19 */ /* 0x000fc800080006ff */
[----:B------:R-:W-:Y:S01]  /*0ab0*/  LOP3.LUT R10, R10, R7, RZ, 0xfc, !PT ;  /* 0x000000070a0a7212 */ /* 0x000fe200078efcff */
[----:B--2---:R-:W-:-:S06]  /*0ac0*/  ULEA UR5, UR6, UR5, 0x18 ;  /* 0x0000000506057291 */ /* 0x004fcc000f8ec0ff */
[----:B------:R-:W-:Y:S02]  /*0ad0*/  LEA R10, R10, UR5, 0x2 ;  /* 0x000000050a0a7c11 */ /* 0x000fe4000f8e10ff */
[----:B------:R-:W-:-:S04]  /*0ae0*/  LEA R7, R7, UR5, 0x2 ;  /* 0x0000000507077c11 */ /* 0x000fc8000f8e10ff */
[----:B------:R-:W-:Y:S04]  /*0af0*/  LDS R10, [R10] ;  /* 0x000000000a0a7984 */ /* 0x000fe80000000800 */
[----:B------:R-:W0:Y:S02]  /*0b00*/  LDS R9, [R7] ;  /* 0x0000000007097984 */ /* 0x000e240000000800 */
[----:B0-----:R-:W-:-:S05]  /*0b10*/  IMAD.IADD R12, R10, 0x1, R9 ;  /* 0x000000010a0c7824 */ /* 0x001fca00078e0209 */
[----:B------:R2:W-:Y:S02]  /*0b20*/  STS [R7], R12 ;  /* 0x0000000c07007388 */ /* 0x0005e40000000800 */
.L_x_9:
[----:B------:R-:W-:Y:S05]  /*0b30*/  BSYNC.RECONVERGENT B0 ;  /* 0x0000000000007941 */ /* 0x000fea0003800200 */
.L_x_8:
[----:B012---:R-:W-:Y:S01]  /*0b40*/  VIADD R7, R5, 0xfffffffe ;  /* 0xfffffffe05077836 */ /* 0x007fe20000000000 */
[----:B------:R-:W-:Y:S01]  /*0b50*/  BAR.SYNC.DEFER_BLOCKING 0x0 ;  /* 0x0000000000007b1d */ /* 0x000fe20000010000 */
[----:B------:R-:W-:-:S03]  /*0b60*/  VIADD R6, R6, 0x4 ;  /* 0x0000000406067836 */ /* 0x000fc60000000000 */
[----:B------:R-:W-:Y:S02]  /*0b70*/  SHF.L.U32 R7, R8, R7, RZ ;  /* 0x0000000708077219 */ /* 0x000fe400000006ff */
[----:B------:R-:W-:Y:S01]  /*0b80*/  BSSY.RECONVERGENT B0, `(.L_x_10) ;  /* 0x0000011000007945 */ /* 0x000fe20003800200 */
[----:B------:R-:W-:Y:S02]  /*0b90*/  ISETP.NE.AND P1, PT, R6, RZ, PT ;  /* 0x000000ff0600720c */ /* 0x000fe40003f25270 */
[----:B------:R-:W-:-:S13]  /*0ba0*/  ISETP.GE.AND P0, PT, R0, R7, PT ;  /* 0x000000070000720c */ /* 0x000fda0003f06270 */
[----:B------:R-:W-:Y:S05]  /*0bb0*/  @P0 BRA `(.L_x_11) ;  /* 0x0000000000340947 */ /* 0x000fea0003800000 */
[----:B------:R-:W0:Y:S01]  /*0bc0*/  S2UR UR6, SR_CgaCtaId ;  /* 0x00000000000679c3 */ /* 0x000e220000008800 */
[----:B------:R-:W-:Y:S01]  /*0bd0*/  UIADD3 UR7, UPT, UPT, UR4, 0x2, URZ ;  /* 0x0000000204077890 */ /* 0x000fe2000fffe0ff */
        /* <DEDUP_REMOVED lines=11> */
.L_x_11:
[----:B------:R-:W-:Y:S05]  /*0c90*/  BSYNC.RECONVERGENT B0 ;  /* 0x0000000000007941 */ /* 0x000fea0003800200 */
.L_x_10:
[----:B------:R-:W-:Y:S01]  /*0ca0*/  BAR.SYNC.DEFER_BLOCKING 0x0 ;  /* 0x0000000000007b1d */ /* 0x000fe20000010000 */
[----:B------:R-:W-:Y:S01]  /*0cb0*/  UIADD3 UR4, UPT, UPT, UR4, 0x4, URZ ;  /* 0x0000000404047890 */ /* 0x000fe2000fffe0ff */
[----:B------:R-:W-:-:S04]  /*0cc0*/  VIADD R5, R5, 0xfffffffc ;  /* 0xfffffffc05057836 */ /* 0x000fc80000000000 */
[----:B------:R-:W-:Y:S07]  /*0cd0*/  @P1 BRA `(.L_x_12) ;  /* 0xfffffff800ac1947 */ /* 0x000fee000383ffff */
[----:B------:R-:W-:-:S12]  /*0ce0*/  UIADD3 UR4, UPT, UPT, UR4, -0x1, URZ ;  /* 0xffffffff04047890 */ /* 0x000fd8000fffe0ff */
.L_x_3:
[----:B------:R-:W-:-:S13]  /*0cf0*/  ISETP.NE.AND P0, PT, R4, RZ, PT ;  /* 0x000000ff0400720c */ /* 0x000fda0003f05270 */
[----:B------:R-:W-:Y:S05]  /*0d00*/  @!P0 BRA `(.L_x_2) ;  /* 0x00000000006c8947 */ /* 0x000fea0003800000 */
[----:B------:R-:W-:Y:S02]  /*0d10*/  VIADD R2, R2, -UR4 ;  /* 0x8000000402027c36 */ /* 0x000fe40008000000 */
[----:B------:R-:W-:Y:S02]  /*0d20*/  IMAD.MOV R4, RZ, RZ, -R4 ;  /* 0x000000ffff047224 */ /* 0x000fe400078e0a04 */
[----:B------:R-:W-:-:S07]  /*0d30*/  IMAD.MOV.U32 R9, RZ, RZ, 0x1 ;  /* 0x00000001ff097424 */ /* 0x000fce00078e00ff */
.L_x_15:
[----:B-1----:R-:W-:Y:S01]  /*0d40*/  SHF.L.U32 R5, R9, R2, RZ ;  /* 0x0000000209057219 */ /* 0x002fe200000006ff */
[----:B------:R-:W-:Y:S03]  /*0d50*/  BSSY.RECONVERGENT B0, `(.L_x_13) ;  /* 0x0000010000007945 */ /* 0x000fe60003800200 */
[----:B------:R-:W-:-:S13]  /*0d60*/  ISETP.GE.AND P0, PT, R0, R5, PT ;  /* 0x000000050000720c */ /* 0x000fda0003f06270 */
[----:B------:R-:W-:Y:S05]  /*0d70*/  @P0 BRA `(.L_x_14) ;  /* 0x0000000000340947 */ /* 0x000fea0003800000 */
[----:B------:R-:W1:Y:S01]  /*0d80*/  S2UR UR6, SR_CgaCtaId ;  /* 0x00000000000679c3 */ /* 0x000e620000008800 */
[----:B------:R-:W-:Y:S02]  /*0d90*/  UIADD3 UR7, UPT, UPT, UR4, -0x1, URZ ;  /* 0xffffffff04077890 */ /* 0x000fe4000fffe0ff */
[----:B------:R-:W-:Y:S01]  /*0da0*/  SHF.L.U32 R5, R0, UR4, RZ ;  /* 0x0000000400057c19 */ /* 0x000fe200080006ff */
[----:B------:R-:W-:-:S03]  /*0db0*/  UMOV UR5, 0x400 ;  /* 0x0000040000057882 */ /* 0x000fc60000000000 */
[----:B------:R-:W-:-:S04]  /*0dc0*/  SHF.L.U32 R6, R9, UR7, RZ ;  /* 0x0000000709067c19 */ /* 0x000fc800080006ff */
[----:B------:R-:W-:Y:S01]  /*0dd0*/  LOP3.LUT R6, R6, R5, RZ, 0xfc, !PT ;  /* 0x0000000506067212 */ /* 0x000fe200078efcff */
[----:B-1----:R-:W-:-:S06]  /*0de0*/  ULEA UR5, UR6, UR5, 0x18 ;  /* 0x0000000506057291 */ /* 0x002fcc000f8ec0ff */
[----:B------:R-:W-:Y:S02]  /*0df0*/  LEA R6, R6, UR5, 0x2 ;  /* 0x0000000506067c11 */ /* 0x000fe4000f8e10ff */
[----:B------:R-:W-:-:S04]  /*0e00*/  LEA R5, R5, UR5, 0x2 ;  /* 0x0000000505057c11 */ /* 0x000fc8000f8e10ff */
[----:B------:R-:W-:Y:S04]  /*0e10*/  LDS R6, [R6] ;  /* 0x0000000006067984 */ /* 0x000fe80000000800 */
[----:B0-----:R-:W0:Y:S02]  /*0e20*/  LDS R7, [R5] ;  /* 0x0000000005077984 */ /* 0x001e240000000800 */
[----:B0-----:R-:W-:-:S05]  /*0e30*/  IMAD.IADD R8, R6, 0x1, R7 ;  /* 0x0000000106087824 */ /* 0x001fca00078e0207 */
[----:B------:R1:W-:Y:S02]  /*0e40*/  STS [R5], R8 ;  /* 0x0000000805007388 */ /* 0x0003e40000000800 */
.L_x_14:
[----:B------:R-:W-:Y:S05]  /*0e50*/  BSYNC.RECONVERGENT B0 ;  /* 0x0000000000007941 */ /* 0x000fea0003800200 */
.L_x_13:
[----:B------:R-:W-:Y:S01]  /*0e60*/  VIADD R4, R4, 0x1 ;  /* 0x0000000104047836 */ /* 0x000fe20000000000 */
[----:B------:R-:W-:Y:S01]  /*0e70*/  BAR.SYNC.DEFER_BLOCKING 0x0 ;  /* 0x0000000000007b1d */ /* 0x000fe20000010000 */
[----:B------:R-:W-:Y:S01]  /*0e80*/  UIADD3 UR4, UPT, UPT, UR4, 0x1, URZ ;  /* 0x0000000104047890 */ /* 0x000fe2000fffe0ff */
[----:B------:R-:W-:Y:S02]  /*0e90*/  VIADD R2, R2, 0xffffffff ;  /* 0xffffffff02027836 */ /* 0x000fe40000000000 */
[----:B------:R-:W-:-:S13]  /*0ea0*/  ISETP.NE.AND P0, PT, R4, RZ, PT ;  /* 0x000000ff0400720c */ /* 0x000fda0003f05270 */
[----:B------:R-:W-:Y:S05]  /*0eb0*/  @P0 BRA `(.L_x_15) ;  /* 0xfffffffc00a00947 */ /* 0x000fea000383ffff */
.L_x_2:
[----:B------:R-:W-:-:S13]  /*0ec0*/  ISETP.NE.AND P0, PT, R0, RZ, PT ;  /* 0x000000ff0000720c */ /* 0x000fda0003f05270 */
[----:B------:R-:W-:Y:S05]  /*0ed0*/  @P0 EXIT ;  /* 0x000000000000094d */ /* 0x000fea0003800000 */
[----:B------:R-:W2:Y:S01]  /*0ee0*/  S2UR UR5, SR_CgaCtaId ;  /* 0x00000000000579c3 */ /* 0x000ea20000008800 */
[----:B------:R-:W-:-:S07]  /*0ef0*/  UMOV UR4, 0x400 ;  /* 0x0000040000047882 */ /* 0x000fce0000000000 */
[----:B-1----:R-:W1:Y:S01]  /*0f00*/  LDC.64 R4, c[0x0][0x380] ;  /* 0x0000e000ff047b82 */ /* 0x002e620000000a00 */
[----:B--2---:R-:W-:Y:S01]  /*0f10*/  ULEA UR4, UR5, UR4, 0x18 ;  /* 0x0000000405047291 */ /* 0x004fe2000f8ec0ff */
[----:B-1----:R-:W-:-:S08]  /*0f20*/  IMAD.WIDE R2, R3, 0x4, R4 ;  /* 0x0000000403027825 */ /* 0x002fd000078e0204 */
[----:B0-----:R-:W0:Y:S04]  /*0f30*/  LDS R7, [UR4] ;  /* 0x00000004ff077984 */ /* 0x001e280008000800 */
[----:B0-----:R-:W-:Y:S01]  /*0f40*/  STG.E desc[UR8][R2.64], R7 ;  /* 0x0000000702007986 */ /* 0x001fe2000c101908 */
[----:B------:R-:W-:Y:S05]  /*0f50*/  EXIT ;  /* 0x000000000000794d */ /* 0x000fea0003800000 */
.L_x_16:
[----:B------:R-:W-:-:S00]  /*0f60*/  BRA `(.L_x_16) ;  /* 0xfffffffc00fc7947 */ /* 0x000fc0000383ffff */
[----:B------:R-:W-:-:S00]  /*0f70*/  NOP ;  /* 0x0000000000007918 */ /* 0x000fc00000000000 */
        /* <DEDUP_REMOVED lines=8> */
.L_x_17:


//--------------------- .nv.shared._Z16kernel_hypercubePiii --------------------------
	.section	.nv.shared._Z16kernel_hypercubePiii,"aw",@nobits
	.sectionflags	@""
	.align	4
.nv.shared._Z16kernel_hypercubePiii:
	.zero		5120


//--------------------- .nv.shared.reserved.0     --------------------------
	.section	.nv.shared.reserved.0,"aw",@nobits
	.weak		__nv_reservedSMEM_offset_0_alias
	.size		__nv_reservedSMEM_offset_0_alias, 0, 64
	.other		__nv_reservedSMEM_offset_0_alias,@"STO_CUDA_RESERVED_SHARED STV_DEFAULT"
__nv_reservedSMEM_offset_0_alias:
	.zero		0
	.zero		64


//--------------------- .nv.constant0._Z16kernel_hypercubePiii --------------------------
	.section	.nv.constant0._Z16kernel_hypercubePiii,"a",@progbits
	.sectionflags	@""
	.align	4
.nv.constant0._Z16kernel_hypercubePiii:
	.zero		912


//--------------------- SYMBOLS --------------------------

	.type		.nv.reservedSmem.offset0,@object
	.size		.nv.reservedSmem.offset0,0x4
	.type		.nv.reservedSmem.cap,@object
	.size		.nv.reservedSmem.cap,0x4
